//
// Generated by NVIDIA NVVM Compiler
//
// Compiler Build ID: CL-36424714
// Cuda compilation tools, release 13.0, V13.0.88
// Based on NVVM 20.0.0
//

.version 9.0
.target sm_100
.address_size 64

	// .globl	gfill

.visible .entry gfill(
	.param .u32 gfill_param_0,
	.param .u64 .ptr .align 1 gfill_param_1,
	.param .u64 .ptr .align 1 gfill_param_2
)
{
	.reg .pred 	%p<2>;
	.reg .b32 	%r<6>;
	.reg .b64 	%rd<7>;
	.reg .b64 	%fd<2>;

	ld.param.u32 	%r2, [gfill_param_0];
	ld.param.u64 	%rd1, [gfill_param_1];
	ld.param.u64 	%rd2, [gfill_param_2];
	mov.u32 	%r3, %tid.x;
	mov.u32 	%r4, %ctaid.x;
	mov.u32 	%r5, %ntid.x;
	mad.lo.s32 	%r1, %r4, %r5, %r3;
	setp.ge.s32 	%p1, %r1, %r2;
	@%p1 bra 	$L__BB0_2;
	cvta.to.global.u64 	%rd3, %rd1;
	cvta.to.global.u64 	%rd4, %rd2;
	ld.global.f64 	%fd1, [%rd3];
	mul.wide.s32 	%rd5, %r1, 8;
	add.s64 	%rd6, %rd4, %rd5;
	st.global.f64 	[%rd6], %fd1;
$L__BB0_2:
	ret;

}


// ===== COMPILED SASS (sm_100) =====

	.target	sm_100

	.elftype	@"ET_EXEC"


//--------------------- .note.nv.tkinfo           --------------------------
	.section	.note.nv.tkinfo,"",@"SHT_NOTE"
	.sectionflags	@"SHF_NOTE_NV_TKINFO"
	.tkinfo
        /*0018*/ 	.word	0x00000002
        /*0030*/ 	.string	""
        /*0030*/ 	.string	"ptxas"
        /*0030*/ 	.string	"Cuda compilation tools, release 13.0, V13.0.88"
        /*0030*/ 	.string	"Build cuda_13.0.r13.0/compiler.36424714_0"
        /*0030*/ 	.string	"-arch sm_100 -m 64 "



//--------------------- .note.nv.cuinfo           --------------------------
	.section	.note.nv.cuinfo,"",@"SHT_NOTE"
	.sectionflags	@"SHF_NOTE_NV_CUINFO"
        /*0018*/ 	.short	0x0002
        /*001a*/ 	.short	0x0064
        /*001c*/ 	.short	0x0082
	.zero		2


//--------------------- .nv.info                  --------------------------
	.section	.nv.info,"",@"SHT_CUDA_INFO"
	.align	4


	//----- nvinfo : EIATTR_REGCOUNT
	.align		4
        /*0000*/ 	.byte	0x04, 0x2f
        /*0002*/ 	.short	(.L_1 - .L_0)
	.align		4
.L_0:
        /*0004*/ 	.word	index@(gfill)
        /*0008*/ 	.word	0x0000000a


	//----- nvinfo : EIATTR_FRAME_SIZE
	.align		4
.L_1:
        /*000c*/ 	.byte	0x04, 0x11
        /*000e*/ 	.short	(.L_3 - .L_2)
	.align		4
.L_2:
        /*0010*/ 	.word	index@(gfill)
        /*0014*/ 	.word	0x00000000


	//----- nvinfo : EIATTR_MIN_STACK_SIZE
	.align		4
.L_3:
        /*0018*/ 	.byte	0x04, 0x12
        /*001a*/ 	.short	(.L_5 - .L_4)
	.align		4
.L_4:
        /*001c*/ 	.word	index@(gfill)
        /*0020*/ 	.word	0x00000000
.L_5:


//--------------------- .nv.compat                --------------------------
	.section	.nv.compat,"",@"SHT_CUDA_COMPAT_INFO"
	.align	4
        /*0000*/ 	.byte	0x02, 0x09, 0x00, 0x00, 0x02, 0x02, 0x01, 0x00, 0x02, 0x05, 0x05, 0x00, 0x03, 0x07, 0x01, 0x01
        /*0010*/ 	.byte	0x02, 0x03, 0x00, 0x00, 0x02, 0x06, 0x01, 0x00, 0x04, 0x0b, 0x08, 0x00, 0x09, 0x00, 0x00, 0x00
        /*0020*/ 	.byte	0x00, 0x00, 0x00, 0x00


//--------------------- .nv.info.gfill            --------------------------
	.section	.nv.info.gfill,"",@"SHT_CUDA_INFO"
	.sectionflags	@""
	.align	4


	//----- nvinfo : EIATTR_CUDA_API_VERSION
	.align		4
        /*0000*/ 	.byte	0x04, 0x37
        /*0002*/ 	.short	(.L_7 - .L_6)
.L_6:
        /*0004*/ 	.word	0x00000082


	//----- nvinfo : EIATTR_KPARAM_INFO
	.align		4
.L_7:
        /*0008*/ 	.byte	0x04, 0x17
        /*000a*/ 	.short	(.L_9 - .L_8)
.L_8:
        /*000c*/ 	.word	0x00000000
        /*0010*/ 	.short	0x0002
        /*0012*/ 	.short	0x0010
        /*0014*/ 	.byte	0x00, 0xf5, 0x21, 0x00


	//----- nvinfo : EIATTR_KPARAM_INFO
	.align		4
.L_9:
        /*0018*/ 	.byte	0x04, 0x17
        /*001a*/ 	.short	(.L_11 - .L_10)
.L_10:
        /*001c*/ 	.word	0x00000000
        /*0020*/ 	.short	0x0001
        /*0022*/ 	.short	0x0008
        /*0024*/ 	.byte	0x00, 0xf5, 0x21, 0x00


	//----- nvinfo : EIATTR_KPARAM_INFO
	.align		4
.L_11:
        /*0028*/ 	.byte	0x04, 0x17
        /*002a*/ 	.short	(.L_13 - .L_12)
.L_12:
        /*002c*/ 	.word	0x00000000
        /*0030*/ 	.short	0x0000
        /*0032*/ 	.short	0x0000
        /*0034*/ 	.byte	0x00, 0xf0, 0x11, 0x00


	//----- nvinfo : EIATTR_SPARSE_MMA_MASK
	.align		4
.L_13:
        /*0038*/ 	.byte	0x03, 0x50
        /*003a*/ 	.short	0x0000


	//----- nvinfo : EIATTR_MAXREG_COUNT
	.align		4
        /*003c*/ 	.byte	0x03, 0x1b
        /*003e*/ 	.short	0x00ff


	//----- nvinfo : EIATTR_MERCURY_ISA_VERSION
	.align		4
        /*0040*/ 	.byte	0x03, 0x5f
        /*0042*/ 	.short	0x0101


	//----- nvinfo : EIATTR_VRC_CTA_INIT_COUNT
	.align		4
        /*0044*/ 	.byte	0x02, 0x4a
	.zero		1
	.zero		1


	//----- nvinfo : EIATTR_EXIT_INSTR_OFFSETS
	.align		4
        /*0048*/ 	.byte	0x04, 0x1c
        /*004a*/ 	.short	(.L_15 - .L_14)


	//   ....[0]....
.L_14:
        /*004c*/ 	.word	0x00000070


	//   ....[1]....
        /*0050*/ 	.word	0x000000e0


	//----- nvinfo : EIATTR_CBANK_PARAM_SIZE
	.align		4
.L_15:
        /*0054*/ 	.byte	0x03, 0x19
        /*0056*/ 	.short	0x0018


	//----- nvinfo : EIATTR_PARAM_CBANK
	.align		4
        /*0058*/ 	.byte	0x04, 0x0a
        /*005a*/ 	.short	(.L_17 - .L_16)
	.align		4
.L_16:
        /*005c*/ 	.word	index@(.nv.constant0.gfill)
        /*0060*/ 	.short	0x0380
        /*0062*/ 	.short	0x0018


	//----- nvinfo : EIATTR_SW_WAR
	.align		4
.L_17:
        /*0064*/ 	.byte	0x04, 0x36
        /*0066*/ 	.short	(.L_19 - .L_18)
.L_18:
        /*0068*/ 	.word	0x00000008
.L_19:


//--------------------- .nv.callgraph             --------------------------
	.section	.nv.callgraph,"",@"SHT_CUDA_CALLGRAPH"
	.align	4
	.sectionentsize	8
	.align		4
        /*0000*/ 	.word	0x00000000
	.align		4
        /*0004*/ 	.word	0xffffffff
	.align		4
        /*0008*/ 	.word	0x00000000
	.align		4
        /*000c*/ 	.word	0xfffffffe
	.align		4
        /*0010*/ 	.word	0x00000000
	.align		4
        /*0014*/ 	.word	0xfffffffd
	.align		4
        /*0018*/ 	.word	0x00000000
	.align		4
        /*001c*/ 	.word	0xfffffffc


//--------------------- .text.gfill               --------------------------
	.section	.text.gfill,"ax",@progbits
	.align	128
        .global         gfill
        .type           gfill,@function
        .size           gfill,(.L_x_1 - gfill)
        .other          gfill,@"STO_CUDA_ENTRY STV_DEFAULT"
gfill:
.text.gfill:
[----:B------:R-:W-:Y:S01]  /*0000*/  LDC R1, c[0x0][0x37c] ;  /* 0x0000df00ff017b82 */ /* 0x000fe20000000800 */
[----:B------:R-:W0:Y:S07]  /*0010*/  S2R R7, SR_TID.X ;  /* 0x0000000000077919 */ /* 0x000e2e0000002100 */
[----:B------:R-:W0:Y:S01]  /*0020*/  S2UR UR4, SR_CTAID.X ;  /* 0x00000000000479c3 */ /* 0x000e220000002500 */
[----:B------:R-:W1:Y:S07]  /*0030*/  LDCU UR5, c[0x0][0x380] ;  /* 0x00007000ff0577ac */ /* 0x000e6e0008000800 */
[----:B------:R-:W0:Y:S02]  /*0040*/  LDC R0, c[0x0][0x360] ;  /* 0x0000d800ff007b82 */ /* 0x000e240000000800 */
[----:B0-----:R-:W-:-:S05]  /*0050*/  IMAD R7, R0, UR4, R7 ;  /* 0x0000000400077c24 */ /* 0x001fca000f8e0207 */
[----:B-1----:R-:W-:-:S13]  /*0060*/  ISETP.GE.AND P0, PT, R7, UR5, PT ;  /* 0x0000000507007c0c */ /* 0x002fda000bf06270 */
[----:B------:R-:W-:Y:S05]  /*0070*/  @P0 EXIT ;  /* 0x000000000000094d */ /* 0x000fea0003800000 */
[----:B------:R-:W0:Y:S01]  /*0080*/  LDC.64 R2, c[0x0][0x388] ;  /* 0x0000e200ff027b82 */ /* 0x000e220000000a00 */
[----:B------:R-:W0:Y:S07]  /*0090*/  LDCU.64 UR4, c[0x0][0x358] ;  /* 0x00006b00ff0477ac */ /* 0x000e2e0008000a00 */
[----:B------:R-:W1:Y:S01]  /*00a0*/  LDC.64 R4, c[0x0][0x390] ;  /* 0x0000e400ff047b82 */ /* 0x000e620000000a00 */
[----:B0-----:R-:W2:Y:S01]  /*00b0*/  LDG.E.64 R2, desc[UR4][R2.64] ;  /* 0x0000000402027981 */ /* 0x001ea2000c1e1b00 */
[----:B-1----:R-:W-:-:S05]  /*00c0*/  IMAD.WIDE R4, R7, 0x8, R4 ;  /* 0x0000000807047825 */ /* 0x002fca00078e0204 */
[----:B--2---:R-:W-:Y:S01]  /*00d0*/  STG.E.64 desc[UR4][R4.64], R2 ;  /* 0x0000000204007986 */ /* 0x004fe2000c101b04 */
[----:B------:R-:W-:Y:S05]  /*00e0*/  EXIT ;  /* 0x000000000000794d */ /* 0x000fea0003800000 */
.L_x_0:
[----:B------:R-:W-:-:S00]  /*00f0*/  BRA `(.L_x_0) ;  /* 0xfffffffc00fc7947 */ /* 0x000fc0000383ffff */
[----:B------:R-:W-:-:S00]  /*0100*/  NOP ;  /* 0x0000000000007918 */ /* 0x000fc00000000000 */
[----:B------:R-:W-:-:S00]  /*0110*/  NOP ;  /* 0x0000000000007918 */ /* 0x000fc00000000000 */
[----:B------:R-:W-:-:S00]  /*0120*/  NOP ;  /* 0x0000000000007918 */ /* 0x000fc00000000000 */
[----:B------:R-:W-:-:S00]  /*0130*/  NOP ;  /* 0x0000000000007918 */ /* 0x000fc00000000000 */
[----:B------:R-:W-:-:S00]  /*0140*/  NOP ;  /* 0x0000000000007918 */ /* 0x000fc00000000000 */
[----:B------:R-:W-:-:S00]  /*0150*/  NOP ;  /* 0x0000000000007918 */ /* 0x000fc00000000000 */
[----:B------:R-:W-:-:S00]  /*0160*/  NOP ;  /* 0x0000000000007918 */ /* 0x000fc00000000000 */
[----:B------:R-:W-:-:S00]  /*0170*/  NOP ;  /* 0x0000000000007918 */ /* 0x000fc00000000000 */
.L_x_1:


//--------------------- .nv.shared.reserved.0     --------------------------
	.section	.nv.shared.reserved.0,"aw",@nobits
	.weak		__nv_reservedSMEM_offset_0_alias
	.size		__nv_reservedSMEM_offset_0_alias, 0, 64
	.other		__nv_reservedSMEM_offset_0_alias,@"STO_CUDA_RESERVED_SHARED STV_DEFAULT"
__nv_reservedSMEM_offset_0_alias:
	.zero		0
	.zero		64


//--------------------- .nv.constant0.gfill       --------------------------
	.section	.nv.constant0.gfill,"a",@progbits
	.sectionflags	@""
	.align	4
.nv.constant0.gfill:
	.zero		920


//--------------------- SYMBOLS --------------------------

	.type		.nv.reservedSmem.offset0,@object
	.size		.nv.reservedSmem.offset0,0x4
